//
// Generated by NVIDIA NVVM Compiler
//
// Compiler Build ID: CL-36424714
// Cuda compilation tools, release 13.0, V13.0.88
// Based on NVVM 20.0.0
//

.version 9.0
.target sm_100
.address_size 64

	// .globl	_Z9reduce_v2PKdPd
// _ZZ9reduce_v2PKdPdE11shared_data has been demoted

.visible .entry _Z9reduce_v2PKdPd(
	.param .u64 .ptr .align 1 _Z9reduce_v2PKdPd_param_0,
	.param .u64 .ptr .align 1 _Z9reduce_v2PKdPd_param_1
)
{
	.reg .pred 	%p<5>;
	.reg .b32 	%r<16>;
	.reg .b64 	%rd<11>;
	.reg .b64 	%fd<8>;
	// demoted variable
	.shared .align 8 .b8 _ZZ9reduce_v2PKdPdE11shared_data[8192];
	ld.param.u64 	%rd2, [_Z9reduce_v2PKdPd_param_0];
	ld.param.u64 	%rd1, [_Z9reduce_v2PKdPd_param_1];
	cvta.to.global.u64 	%rd3, %rd2;
	mov.u32 	%r1, %tid.x;
	mov.u32 	%r2, %ctaid.x;
	mov.u32 	%r15, %ntid.x;
	mul.lo.s32 	%r7, %r15, %r2;
	shl.b32 	%r8, %r7, 1;
	add.s32 	%r9, %r8, %r1;
	mul.wide.s32 	%rd4, %r9, 8;
	add.s64 	%rd5, %rd3, %rd4;
	ld.global.f64 	%fd1, [%rd5];
	add.s32 	%r10, %r9, %r15;
	mul.wide.u32 	%rd6, %r10, 8;
	add.s64 	%rd7, %rd3, %rd6;
	ld.global.f64 	%fd2, [%rd7];
	add.f64 	%fd3, %fd1, %fd2;
	shl.b32 	%r11, %r1, 3;
	mov.u32 	%r12, _ZZ9reduce_v2PKdPdE11shared_data;
	add.s32 	%r4, %r12, %r11;
	st.shared.f64 	[%r4], %fd3;
	bar.sync 	0;
	setp.lt.u32 	%p1, %r15, 2;
	@%p1 bra 	$L__BB0_4;
$L__BB0_1:
	shr.u32 	%r6, %r15, 1;
	setp.ge.u32 	%p2, %r1, %r6;
	@%p2 bra 	$L__BB0_3;
	shl.b32 	%r13, %r6, 3;
	add.s32 	%r14, %r4, %r13;
	ld.shared.f64 	%fd4, [%r14];
	ld.shared.f64 	%fd5, [%r4];
	add.f64 	%fd6, %fd4, %fd5;
	st.shared.f64 	[%r4], %fd6;
$L__BB0_3:
	bar.sync 	0;
	setp.gt.u32 	%p3, %r15, 3;
	mov.u32 	%r15, %r6;
	@%p3 bra 	$L__BB0_1;
$L__BB0_4:
	setp.ne.s32 	%p4, %r1, 0;
	@%p4 bra 	$L__BB0_6;
	ld.shared.f64 	%fd7, [_ZZ9reduce_v2PKdPdE11shared_data];
	cvta.to.global.u64 	%rd8, %rd1;
	mul.wide.u32 	%rd9, %r2, 8;
	add.s64 	%rd10, %rd8, %rd9;
	st.global.f64 	[%rd10], %fd7;
$L__BB0_6:
	ret;

}


// ===== COMPILED SASS (sm_100) =====

	.target	sm_100

	.elftype	@"ET_EXEC"


//--------------------- .note.nv.tkinfo           --------------------------
	.section	.note.nv.tkinfo,"",@"SHT_NOTE"
	.sectionflags	@"SHF_NOTE_NV_TKINFO"
	.tkinfo
        /*0018*/ 	.word	0x00000002
        /*0030*/ 	.string	""
        /*0030*/ 	.string	"ptxas"
        /*0030*/ 	.string	"Cuda compilation tools, release 13.0, V13.0.88"
        /*0030*/ 	.string	"Build cuda_13.0.r13.0/compiler.36424714_0"
        /*0030*/ 	.string	"-arch sm_100 -m 64 "



//--------------------- .note.nv.cuinfo           --------------------------
	.section	.note.nv.cuinfo,"",@"SHT_NOTE"
	.sectionflags	@"SHF_NOTE_NV_CUINFO"
        /*0018*/ 	.short	0x0002
        /*001a*/ 	.short	0x0064
        /*001c*/ 	.short	0x0082
	.zero		2


//--------------------- .nv.info                  --------------------------
	.section	.nv.info,"",@"SHT_CUDA_INFO"
	.align	4


	//----- nvinfo : EIATTR_REGCOUNT
	.align		4
        /*0000*/ 	.byte	0x04, 0x2f
        /*0002*/ 	.short	(.L_1 - .L_0)
	.align		4
.L_0:
        /*0004*/ 	.word	index@(_Z9reduce_v2PKdPd)
        /*0008*/ 	.word	0x0000000e


	//----- nvinfo : EIATTR_FRAME_SIZE
	.align		4
.L_1:
        /*000c*/ 	.byte	0x04, 0x11
        /*000e*/ 	.short	(.L_3 - .L_2)
	.align		4
.L_2:
        /*0010*/ 	.word	index@(_Z9reduce_v2PKdPd)
        /*0014*/ 	.word	0x00000000


	//----- nvinfo : EIATTR_MIN_STACK_SIZE
	.align		4
.L_3:
        /*0018*/ 	.byte	0x04, 0x12
        /*001a*/ 	.short	(.L_5 - .L_4)
	.align		4
.L_4:
        /*001c*/ 	.word	index@(_Z9reduce_v2PKdPd)
        /*0020*/ 	.word	0x00000000
.L_5:


//--------------------- .nv.compat                --------------------------
	.section	.nv.compat,"",@"SHT_CUDA_COMPAT_INFO"
	.align	4
        /*0000*/ 	.byte	0x02, 0x09, 0x00, 0x00, 0x02, 0x02, 0x01, 0x00, 0x02, 0x05, 0x05, 0x00, 0x03, 0x07, 0x01, 0x01
        /*0010*/ 	.byte	0x02, 0x03, 0x00, 0x00, 0x02, 0x06, 0x01, 0x00, 0x04, 0x0b, 0x08, 0x00, 0x01, 0x00, 0x00, 0x00
        /*0020*/ 	.byte	0x00, 0x00, 0x00, 0x00


//--------------------- .nv.info._Z9reduce_v2PKdPd --------------------------
	.section	.nv.info._Z9reduce_v2PKdPd,"",@"SHT_CUDA_INFO"
	.sectionflags	@""
	.align	4


	//----- nvinfo : EIATTR_CUDA_API_VERSION
	.align		4
        /*0000*/ 	.byte	0x04, 0x37
        /*0002*/ 	.short	(.L_7 - .L_6)
.L_6:
        /*0004*/ 	.word	0x00000082


	//----- nvinfo : EIATTR_KPARAM_INFO
	.align		4
.L_7:
        /*0008*/ 	.byte	0x04, 0x17
        /*000a*/ 	.short	(.L_9 - .L_8)
.L_8:
        /*000c*/ 	.word	0x00000000
        /*0010*/ 	.short	0x0001
        /*0012*/ 	.short	0x0008
        /*0014*/ 	.byte	0x00, 0xf5, 0x21, 0x00


	//----- nvinfo : EIATTR_KPARAM_INFO
	.align		4
.L_9:
        /*0018*/ 	.byte	0x04, 0x17
        /*001a*/ 	.short	(.L_11 - .L_10)
.L_10:
        /*001c*/ 	.word	0x00000000
        /*0020*/ 	.short	0x0000
        /*0022*/ 	.short	0x0000
        /*0024*/ 	.byte	0x00, 0xf5, 0x21, 0x00


	//----- nvinfo : EIATTR_SPARSE_MMA_MASK
	.align		4
.L_11:
        /*0028*/ 	.byte	0x03, 0x50
        /*002a*/ 	.short	0x0000


	//----- nvinfo : EIATTR_MAXREG_COUNT
	.align		4
        /*002c*/ 	.byte	0x03, 0x1b
        /*002e*/ 	.short	0x00ff


	//----- nvinfo : EIATTR_NUM_BARRIERS
	.align		4
        /*0030*/ 	.byte	0x02, 0x4c
        /*0032*/ 	.byte	0x01
	.zero		1


	//----- nvinfo : EIATTR_MERCURY_ISA_VERSION
	.align		4
        /*0034*/ 	.byte	0x03, 0x5f
        /*0036*/ 	.short	0x0101


	//----- nvinfo : EIATTR_VRC_CTA_INIT_COUNT
	.align		4
        /*0038*/ 	.byte	0x02, 0x4a
	.zero		1
	.zero		1


	//----- nvinfo : EIATTR_EXIT_INSTR_OFFSETS
	.align		4
        /*003c*/ 	.byte	0x04, 0x1c
        /*003e*/ 	.short	(.L_13 - .L_12)


	//   ....[0]....
.L_12:
        /*0040*/ 	.word	0x00000230


	//   ....[1]....
        /*0044*/ 	.word	0x000002b0


	//----- nvinfo : EIATTR_CBANK_PARAM_SIZE
	.align		4
.L_13:
        /*0048*/ 	.byte	0x03, 0x19
        /*004a*/ 	.short	0x0010


	//----- nvinfo : EIATTR_PARAM_CBANK
	.align		4
        /*004c*/ 	.byte	0x04, 0x0a
        /*004e*/ 	.short	(.L_15 - .L_14)
	.align		4
.L_14:
        /*0050*/ 	.word	index@(.nv.constant0._Z9reduce_v2PKdPd)
        /*0054*/ 	.short	0x0380
        /*0056*/ 	.short	0x0010


	//----- nvinfo : EIATTR_SW_WAR
	.align		4
.L_15:
        /*0058*/ 	.byte	0x04, 0x36
        /*005a*/ 	.short	(.L_17 - .L_16)
.L_16:
        /*005c*/ 	.word	0x00000008
.L_17:


//--------------------- .nv.callgraph             --------------------------
	.section	.nv.callgraph,"",@"SHT_CUDA_CALLGRAPH"
	.align	4
	.sectionentsize	8
	.align		4
        /*0000*/ 	.word	0x00000000
	.align		4
        /*0004*/ 	.word	0xffffffff
	.align		4
        /*0008*/ 	.word	0x00000000
	.align		4
        /*000c*/ 	.word	0xfffffffe
	.align		4
        /*0010*/ 	.word	0x00000000
	.align		4
        /*0014*/ 	.word	0xfffffffd
	.align		4
        /*0018*/ 	.word	0x00000000
	.align		4
        /*001c*/ 	.word	0xfffffffc


//--------------------- .text._Z9reduce_v2PKdPd   --------------------------
	.section	.text._Z9reduce_v2PKdPd,"ax",@progbits
	.align	128
        .global         _Z9reduce_v2PKdPd
        .type           _Z9reduce_v2PKdPd,@function
        .size           _Z9reduce_v2PKdPd,(.L_x_3 - _Z9reduce_v2PKdPd)
        .other          _Z9reduce_v2PKdPd,@"STO_CUDA_ENTRY STV_DEFAULT"
_Z9reduce_v2PKdPd:
.text._Z9reduce_v2PKdPd:
[----:B------:R-:W-:Y:S01]  /*0000*/  LDC R1, c[0x0][0x37c] ;  /* 0x0000df00ff017b82 */ /* 0x000fe20000000800 */
[----:B------:R-:W0:Y:S01]  /*0010*/  S2R R0, SR_CTAID.X ;  /* 0x0000000000007919 */ /* 0x000e220000002500 */
[----:B------:R-:W0:Y:S06]  /*0020*/  LDCU UR8, c[0x0][0x360] ;  /* 0x00006c00ff0877ac */ /* 0x000e2c0008000800 */
[----:B------:R-:W1:Y:S01]  /*0030*/  LDC.64 R4, c[0x0][0x380] ;  /* 0x0000e000ff047b82 */ /* 0x000e620000000a00 */
[----:B------:R-:W2:Y:S01]  /*0040*/  S2R R11, SR_TID.X ;  /* 0x00000000000b7919 */ /* 0x000ea20000002100 */
[----:B------:R-:W3:Y:S01]  /*0050*/  LDCU.64 UR6, c[0x0][0x358] ;  /* 0x00006b00ff0677ac */ /* 0x000ee20008000a00 */
[----:B0-----:R-:W-:-:S04]  /*0060*/  IMAD R2, R0, UR8, RZ ;  /* 0x0000000800027c24 */ /* 0x001fc8000f8e02ff */
[----:B--2---:R-:W-:-:S05]  /*0070*/  IMAD R3, R2, 0x2, R11 ;  /* 0x0000000202037824 */ /* 0x004fca00078e020b */
[C---:B------:R-:W-:Y:S01]  /*0080*/  IADD3 R7, PT, PT, R3.reuse, UR8, RZ ;  /* 0x0000000803077c10 */ /* 0x040fe2000fffe0ff */
[----:B-1----:R-:W-:-:S04]  /*0090*/  IMAD.WIDE R2, R3, 0x8, R4 ;  /* 0x0000000803027825 */ /* 0x002fc800078e0204 */
[----:B------:R-:W-:Y:S02]  /*00a0*/  IMAD.WIDE.U32 R4, R7, 0x8, R4 ;  /* 0x0000000807047825 */ /* 0x000fe400078e0004 */
[----:B---3--:R-:W2:Y:S04]  /*00b0*/  LDG.E.64 R2, desc[UR6][R2.64] ;  /* 0x0000000602027981 */ /* 0x008ea8000c1e1b00 */
[----:B------:R-:W2:Y:S01]  /*00c0*/  LDG.E.64 R4, desc[UR6][R4.64] ;  /* 0x0000000604047981 */ /* 0x000ea2000c1e1b00 */
[----:B------:R-:W0:Y:S01]  /*00d0*/  S2UR UR5, SR_CgaCtaId ;  /* 0x00000000000579c3 */ /* 0x000e220000008800 */
[----:B------:R-:W-:Y:S01]  /*00e0*/  UMOV UR4, 0x400 ;  /* 0x0000040000047882 */ /* 0x000fe20000000000 */
[----:B------:R-:W-:Y:S01]  /*00f0*/  UISETP.GE.U32.AND UP0, UPT, UR8, 0x2, UPT ;  /* 0x000000020800788c */ /* 0x000fe2000bf06070 */
[----:B------:R-:W-:Y:S01]  /*0100*/  ISETP.NE.AND P0, PT, R11, RZ, PT ;  /* 0x000000ff0b00720c */ /* 0x000fe20003f05270 */
[----:B0-----:R-:W-:-:S06]  /*0110*/  ULEA UR4, UR5, UR4, 0x18 ;  /* 0x0000000405047291 */ /* 0x001fcc000f8ec0ff */
[----:B------:R-:W-:Y:S01]  /*0120*/  LEA R9, R11, UR4, 0x3 ;  /* 0x000000040b097c11 */ /* 0x000fe2000f8e18ff */
[----:B--2---:R-:W-:-:S07]  /*0130*/  DADD R6, R2, R4 ;  /* 0x0000000002067229 */ /* 0x004fce0000000004 */
[----:B------:R0:W-:Y:S01]  /*0140*/  STS.64 [R9], R6 ;  /* 0x0000000609007388 */ /* 0x0001e20000000a00 */
[----:B------:R-:W-:Y:S06]  /*0150*/  BAR.SYNC.DEFER_BLOCKING 0x0 ;  /* 0x0000000000007b1d */ /* 0x000fec0000010000 */
[----:B------:R-:W-:Y:S05]  /*0160*/  BRA.U !UP0, `(.L_x_0) ;  /* 0x0000000108307547 */ /* 0x000fea000b800000 */
[----:B0-----:R-:W-:-:S07]  /*0170*/  IMAD.U32 R6, RZ, RZ, UR8 ;  /* 0x00000008ff067e24 */ /* 0x001fce000f8e00ff */
.L_x_1:
[----:B------:R-:W-:-:S04]  /*0180*/  SHF.R.U32.HI R8, RZ, 0x1, R6 ;  /* 0x00000001ff087819 */ /* 0x000fc80000011606 */
[----:B------:R-:W-:-:S13]  /*0190*/  ISETP.GE.U32.AND P1, PT, R11, R8, PT ;  /* 0x000000080b00720c */ /* 0x000fda0003f26070 */
[----:B------:R-:W-:Y:S01]  /*01a0*/  @!P1 LEA R7, R8, R9, 0x3 ;  /* 0x0000000908079211 */ /* 0x000fe200078e18ff */
[----:B------:R-:W-:Y:S04]  /*01b0*/  @!P1 LDS.64 R4, [R9] ;  /* 0x0000000009049984 */ /* 0x000fe80000000a00 */
[----:B------:R-:W0:Y:S02]  /*01c0*/  @!P1 LDS.64 R2, [R7] ;  /* 0x0000000007029984 */ /* 0x000e240000000a00 */
[----:B0-----:R-:W-:-:S07]  /*01d0*/  @!P1 DADD R2, R2, R4 ;  /* 0x0000000002029229 */ /* 0x001fce0000000004 */
[----:B------:R1:W-:Y:S01]  /*01e0*/  @!P1 STS.64 [R9], R2 ;  /* 0x0000000209009388 */ /* 0x0003e20000000a00 */
[----:B------:R-:W-:Y:S01]  /*01f0*/  BAR.SYNC.DEFER_BLOCKING 0x0 ;  /* 0x0000000000007b1d */ /* 0x000fe20000010000 */
[----:B------:R-:W-:Y:S01]  /*0200*/  ISETP.GT.U32.AND P1, PT, R6, 0x3, PT ;  /* 0x000000030600780c */ /* 0x000fe20003f24070 */
[----:B------:R-:W-:-:S12]  /*0210*/  IMAD.MOV.U32 R6, RZ, RZ, R8 ;  /* 0x000000ffff067224 */ /* 0x000fd800078e0008 */
[----:B-1----:R-:W-:Y:S05]  /*0220*/  @P1 BRA `(.L_x_1) ;  /* 0xfffffffc00d41947 */ /* 0x002fea000383ffff */
.L_x_0:
[----:B------:R-:W-:Y:S05]  /*0230*/  @P0 EXIT ;  /* 0x000000000000094d */ /* 0x000fea0003800000 */
[----:B------:R-:W1:Y:S01]  /*0240*/  S2UR UR5, SR_CgaCtaId ;  /* 0x00000000000579c3 */ /* 0x000e620000008800 */
[----:B------:R-:W-:-:S07]  /*0250*/  UMOV UR4, 0x400 ;  /* 0x0000040000047882 */ /* 0x000fce0000000000 */
[----:B------:R-:W2:Y:S01]  /*0260*/  LDC.64 R4, c[0x0][0x388] ;  /* 0x0000e200ff047b82 */ /* 0x000ea20000000a00 */
[----:B-1----:R-:W-:Y:S01]  /*0270*/  ULEA UR4, UR5, UR4, 0x18 ;  /* 0x0000000405047291 */ /* 0x002fe2000f8ec0ff */
[----:B--2---:R-:W-:-:S08]  /*0280*/  IMAD.WIDE.U32 R4, R0, 0x8, R4 ;  /* 0x0000000800047825 */ /* 0x004fd000078e0004 */
[----:B------:R-:W1:Y:S04]  /*0290*/  LDS.64 R2, [UR4] ;  /* 0x00000004ff027984 */ /* 0x000e680008000a00 */
[----:B-1----:R-:W-:Y:S01]  /*02a0*/  STG.E.64 desc[UR6][R4.64], R2 ;  /* 0x0000000204007986 */ /* 0x002fe2000c101b06 */
[----:B------:R-:W-:Y:S05]  /*02b0*/  EXIT ;  /* 0x000000000000794d */ /* 0x000fea0003800000 */
.L_x_2:
[----:B------:R-:W-:-:S00]  /*02c0*/  BRA `(.L_x_2) ;  /* 0xfffffffc00fc7947 */ /* 0x000fc0000383ffff */
[----:B------:R-:W-:-:S00]  /*02d0*/  NOP ;  /* 0x0000000000007918 */ /* 0x000fc00000000000 */
        /* <DEDUP_REMOVED lines=10> */
.L_x_3:


//--------------------- .nv.shared._Z9reduce_v2PKdPd --------------------------
	.section	.nv.shared._Z9reduce_v2PKdPd,"aw",@nobits
	.sectionflags	@""
	.align	8
.nv.shared._Z9reduce_v2PKdPd:
	.zero		9216


//--------------------- .nv.shared.reserved.0     --------------------------
	.section	.nv.shared.reserved.0,"aw",@nobits
	.weak		__nv_reservedSMEM_offset_0_alias
	.size		__nv_reservedSMEM_offset_0_alias, 0, 64
	.other		__nv_reservedSMEM_offset_0_alias,@"STO_CUDA_RESERVED_SHARED STV_DEFAULT"
__nv_reservedSMEM_offset_0_alias:
	.zero		0
	.zero		64


//--------------------- .nv.constant0._Z9reduce_v2PKdPd --------------------------
	.section	.nv.constant0._Z9reduce_v2PKdPd,"a",@progbits
	.sectionflags	@""
	.align	4
.nv.constant0._Z9reduce_v2PKdPd:
	.zero		912


//--------------------- SYMBOLS --------------------------

	.type		.nv.reservedSmem.offset0,@object
	.size		.nv.reservedSmem.offset0,0x4
	.type		.nv.reservedSmem.cap,@object
	.size		.nv.reservedSmem.cap,0x4
